//
// Generated by NVIDIA NVVM Compiler
//
// Compiler Build ID: CL-36424714
// Cuda compilation tools, release 13.0, V13.0.88
// Based on NVVM 20.0.0
//

.version 9.0
.target sm_100
.address_size 64

	// .globl	_Z3gpui
.extern .func  (.param .b32 func_retval0) vprintf
(
	.param .b64 vprintf_param_0,
	.param .b64 vprintf_param_1
)
;
.global .align 1 .b8 $str[12] = {103, 112, 117, 44, 32, 105, 58, 32, 37, 100, 10};

.visible .entry _Z3gpui(
	.param .u32 _Z3gpui_param_0
)
{
	.local .align 8 .b8 	__local_depot0[8];
	.reg .b64 	%SP;
	.reg .b64 	%SPL;
	.reg .pred 	%p<2>;
	.reg .b32 	%r<8>;
	.reg .b64 	%rd<5>;

	mov.u64 	%SPL, __local_depot0;
	cvta.local.u64 	%SP, %SPL;
	ld.param.u32 	%r2, [_Z3gpui_param_0];
	mov.u32 	%r3, %ctaid.x;
	mov.u32 	%r4, %ntid.x;
	mov.u32 	%r5, %tid.x;
	mad.lo.s32 	%r1, %r3, %r4, %r5;
	setp.ge.s32 	%p1, %r1, %r2;
	@%p1 bra 	$L__BB0_2;
	add.u64 	%rd1, %SP, 0;
	add.u64 	%rd2, %SPL, 0;
	st.local.u32 	[%rd2], %r1;
	mov.u64 	%rd3, $str;
	cvta.global.u64 	%rd4, %rd3;
	{ // callseq 0, 0
	.param .b64 param0;
	st.param.b64 	[param0], %rd4;
	.param .b64 param1;
	st.param.b64 	[param1], %rd1;
	.param .b32 retval0;
	call.uni (retval0), 
	vprintf, 
	(
	param0, 
	param1
	);
	ld.param.b32 	%r6, [retval0];
	} // callseq 0
$L__BB0_2:
	ret;

}


// ===== COMPILED SASS (sm_100) =====

	.target	sm_100

	.elftype	@"ET_EXEC"


//--------------------- .note.nv.tkinfo           --------------------------
	.section	.note.nv.tkinfo,"",@"SHT_NOTE"
	.sectionflags	@"SHF_NOTE_NV_TKINFO"
	.tkinfo
        /*0018*/ 	.word	0x00000002
        /*0030*/ 	.string	""
        /*0030*/ 	.string	"ptxas"
        /*0030*/ 	.string	"Cuda compilation tools, release 13.0, V13.0.88"
        /*0030*/ 	.string	"Build cuda_13.0.r13.0/compiler.36424714_0"
        /*0030*/ 	.string	"-arch sm_100 -m 64 "



//--------------------- .note.nv.cuinfo           --------------------------
	.section	.note.nv.cuinfo,"",@"SHT_NOTE"
	.sectionflags	@"SHF_NOTE_NV_CUINFO"
        /*0018*/ 	.short	0x0002
        /*001a*/ 	.short	0x0064
        /*001c*/ 	.short	0x0082
	.zero		2


//--------------------- .nv.info                  --------------------------
	.section	.nv.info,"",@"SHT_CUDA_INFO"
	.align	4


	//----- nvinfo : EIATTR_REGCOUNT
	.align		4
        /*0000*/ 	.byte	0x04, 0x2f
        /*0002*/ 	.short	(.L_2 - .L_1)
	.align		4
.L_1:
        /*0004*/ 	.word	index@(_Z3gpui)
        /*0008*/ 	.word	0x00000018


	//----- nvinfo : EIATTR_FRAME_SIZE
	.align		4
.L_2:
        /*000c*/ 	.byte	0x04, 0x11
        /*000e*/ 	.short	(.L_4 - .L_3)
	.align		4
.L_3:
        /*0010*/ 	.word	index@(_Z3gpui)
        /*0014*/ 	.word	0x00000008


	//----- nvinfo : EIATTR_MIN_STACK_SIZE
	.align		4
.L_4:
        /*0018*/ 	.byte	0x04, 0x12
        /*001a*/ 	.short	(.L_6 - .L_5)
	.align		4
.L_5:
        /*001c*/ 	.word	index@(_Z3gpui)
        /*0020*/ 	.word	0x00000008
.L_6:


//--------------------- .nv.compat                --------------------------
	.section	.nv.compat,"",@"SHT_CUDA_COMPAT_INFO"
	.align	4
        /*0000*/ 	.byte	0x02, 0x09, 0x00, 0x00, 0x02, 0x02, 0x01, 0x00, 0x02, 0x05, 0x05, 0x00, 0x03, 0x07, 0x01, 0x01
        /*0010*/ 	.byte	0x02, 0x03, 0x00, 0x00, 0x02, 0x06, 0x01, 0x00, 0x04, 0x0b, 0x08, 0x00, 0x09, 0x00, 0x00, 0x00
        /*0020*/ 	.byte	0x00, 0x00, 0x00, 0x00


//--------------------- .nv.info._Z3gpui          --------------------------
	.section	.nv.info._Z3gpui,"",@"SHT_CUDA_INFO"
	.sectionflags	@""
	.align	4


	//----- nvinfo : EIATTR_CUDA_API_VERSION
	.align		4
        /*0000*/ 	.byte	0x04, 0x37
        /*0002*/ 	.short	(.L_8 - .L_7)
.L_7:
        /*0004*/ 	.word	0x00000082


	//----- nvinfo : EIATTR_KPARAM_INFO
	.align		4
.L_8:
        /*0008*/ 	.byte	0x04, 0x17
        /*000a*/ 	.short	(.L_10 - .L_9)
.L_9:
        /*000c*/ 	.word	0x00000000
        /*0010*/ 	.short	0x0000
        /*0012*/ 	.short	0x0000
        /*0014*/ 	.byte	0x00, 0xf0, 0x11, 0x00


	//----- nvinfo : EIATTR_SPARSE_MMA_MASK
	.align		4
.L_10:
        /*0018*/ 	.byte	0x03, 0x50
        /*001a*/ 	.short	0x0000


	//----- nvinfo : EIATTR_MAXREG_COUNT
	.align		4
        /*001c*/ 	.byte	0x03, 0x1b
        /*001e*/ 	.short	0x00ff


	//----- nvinfo : EIATTR_EXTERNS
	.align		4
        /*0020*/ 	.byte	0x04, 0x0f
        /*0022*/ 	.short	(.L_12 - .L_11)


	//   ....[0]....
	.align		4
.L_11:
        /*0024*/ 	.word	index@(vprintf)


	//----- nvinfo : EIATTR_MERCURY_ISA_VERSION
	.align		4
.L_12:
        /*0028*/ 	.byte	0x03, 0x5f
        /*002a*/ 	.short	0x0101


	//----- nvinfo : EIATTR_VRC_CTA_INIT_COUNT
	.align		4
        /*002c*/ 	.byte	0x02, 0x4a
	.zero		1
	.zero		1


	//----- nvinfo : EIATTR_SYSCALL_OFFSETS
	.align		4
        /*0030*/ 	.byte	0x04, 0x46
        /*0032*/ 	.short	(.L_14 - .L_13)


	//   ....[0]....
.L_13:
        /*0034*/ 	.word	0x00000140


	//----- nvinfo : EIATTR_EXIT_INSTR_OFFSETS
	.align		4
.L_14:
        /*0038*/ 	.byte	0x04, 0x1c
        /*003a*/ 	.short	(.L_16 - .L_15)


	//   ....[0]....
.L_15:
        /*003c*/ 	.word	0x000000c0


	//   ....[1]....
        /*0040*/ 	.word	0x00000150


	//----- nvinfo : EIATTR_CRS_STACK_SIZE
	.align		4
.L_16:
        /*0044*/ 	.byte	0x04, 0x1e
        /*0046*/ 	.short	(.L_18 - .L_17)
.L_17:
        /*0048*/ 	.word	0x00000000


	//----- nvinfo : EIATTR_CBANK_PARAM_SIZE
	.align		4
.L_18:
        /*004c*/ 	.byte	0x03, 0x19
        /*004e*/ 	.short	0x0004


	//----- nvinfo : EIATTR_PARAM_CBANK
	.align		4
        /*0050*/ 	.byte	0x04, 0x0a
        /*0052*/ 	.short	(.L_20 - .L_19)
	.align		4
.L_19:
        /*0054*/ 	.word	index@(.nv.constant0._Z3gpui)
        /*0058*/ 	.short	0x0380
        /*005a*/ 	.short	0x0004


	//----- nvinfo : EIATTR_SW_WAR
	.align		4
.L_20:
        /*005c*/ 	.byte	0x04, 0x36
        /*005e*/ 	.short	(.L_22 - .L_21)
.L_21:
        /*0060*/ 	.word	0x00000008
.L_22:


//--------------------- .nv.callgraph             --------------------------
	.section	.nv.callgraph,"",@"SHT_CUDA_CALLGRAPH"
	.align	4
	.sectionentsize	8
	.align		4
        /*0000*/ 	.word	0x00000000
	.align		4
        /*0004*/ 	.word	0xffffffff
	.align		4
        /*0008*/ 	.word	index@(_Z3gpui)
	.align		4
        /*000c*/ 	.word	index@(vprintf)
	.align		4
        /*0010*/ 	.word	0x00000000
	.align		4
        /*0014*/ 	.word	0xfffffffe
	.align		4
        /*0018*/ 	.word	0x00000000
	.align		4
        /*001c*/ 	.word	0xfffffffd
	.align		4
        /*0020*/ 	.word	0x00000000
	.align		4
        /*0024*/ 	.word	0xfffffffc


//--------------------- .nv.constant4             --------------------------
	.section	.nv.constant4,"a",@progbits
	.align	8
	.align		8
.nv.constant4:
        /*0000*/ 	.dword	vprintf
	.align		8
        /*0008*/ 	.dword	$str


//--------------------- .text._Z3gpui             --------------------------
	.section	.text._Z3gpui,"ax",@progbits
	.align	128
        .global         _Z3gpui
        .type           _Z3gpui,@function
        .size           _Z3gpui,(.L_x_2 - _Z3gpui)
        .other          _Z3gpui,@"STO_CUDA_ENTRY STV_DEFAULT"
_Z3gpui:
.text._Z3gpui:
[----:B------:R-:W0:Y:S01]  /*0000*/  LDC R1, c[0x0][0x37c] ;  /* 0x0000df00ff017b82 */ /* 0x000e220000000800 */
[----:B------:R-:W1:Y:S01]  /*0010*/  S2R R3, SR_TID.X ;  /* 0x0000000000037919 */ /* 0x000e620000002100 */
[----:B------:R-:W2:Y:S06]  /*0020*/  LDCU UR5, c[0x0][0x2fc] ;  /* 0x00005f80ff0577ac */ /* 0x000eac0008000800 */
[----:B------:R-:W1:Y:S01]  /*0030*/  S2UR UR6, SR_CTAID.X ;  /* 0x00000000000679c3 */ /* 0x000e620000002500 */
[----:B0-----:R-:W-:Y:S01]  /*0040*/  VIADD R1, R1, 0xfffffff8 ;  /* 0xfffffff801017836 */ /* 0x001fe20000000000 */
[----:B------:R-:W0:Y:S01]  /*0050*/  LDCU UR7, c[0x0][0x380] ;  /* 0x00007000ff0777ac */ /* 0x000e220008000800 */
[----:B------:R-:W3:Y:S05]  /*0060*/  LDCU UR4, c[0x0][0x2f8] ;  /* 0x00005f00ff0477ac */ /* 0x000eea0008000800 */
[----:B------:R-:W1:Y:S01]  /*0070*/  LDC R0, c[0x0][0x360] ;  /* 0x0000d800ff007b82 */ /* 0x000e620000000800 */
[----:B---3--:R-:W-:-:S05]  /*0080*/  IADD3 R6, P1, PT, R1, UR4, RZ ;  /* 0x0000000401067c10 */ /* 0x008fca000ff3e0ff */
[----:B--2---:R-:W-:Y:S02]  /*0090*/  IMAD.X R7, RZ, RZ, UR5, P1 ;  /* 0x00000005ff077e24 */ /* 0x004fe400088e06ff */
[----:B-1----:R-:W-:-:S05]  /*00a0*/  IMAD R0, R0, UR6, R3 ;  /* 0x0000000600007c24 */ /* 0x002fca000f8e0203 */
[----:B0-----:R-:W-:-:S13]  /*00b0*/  ISETP.GE.AND P0, PT, R0, UR7, PT ;  /* 0x0000000700007c0c */ /* 0x001fda000bf06270 */
[----:B------:R-:W-:Y:S05]  /*00c0*/  @P0 EXIT ;  /* 0x000000000000094d */ /* 0x000fea0003800000 */
[----:B------:R-:W-:Y:S01]  /*00d0*/  MOV R2, 0x0 ;  /* 0x0000000000027802 */ /* 0x000fe20000000f00 */
[----:B------:R0:W-:Y:S01]  /*00e0*/  STL [R1], R0 ;  /* 0x0000000001007387 */ /* 0x0001e20000100800 */
[----:B------:R-:W1:Y:S04]  /*00f0*/  LDCU.64 UR4, c[0x4][0x8] ;  /* 0x01000100ff0477ac */ /* 0x000e680008000a00 */
[----:B------:R-:W2:Y:S01]  /*0100*/  LDC.64 R2, c[0x4][R2] ;  /* 0x0100000002027b82 */ /* 0x000ea20000000a00 */
[----:B-1----:R-:W-:Y:S01]  /*0110*/  MOV R4, UR4 ;  /* 0x0000000400047c02 */ /* 0x002fe20008000f00 */
[----:B0-----:R-:W-:-:S07]  /*0120*/  IMAD.U32 R5, RZ, RZ, UR5 ;  /* 0x00000005ff057e24 */ /* 0x001fce000f8e00ff */
[----:B------:R-:W-:-:S07]  /*0130*/  LEPC R20, `(.L_x_0) ;  /* 0x000000001014794e */ /* 0x000fce0000000000 */
[----:B--2---:R-:W-:Y:S05]  /*0140*/  CALL.ABS.NOINC R2 ;  /* 0x0000000002007343 */ /* 0x004fea0003c00000 */
.L_x_0:
[----:B------:R-:W-:Y:S05]  /*0150*/  EXIT ;  /* 0x000000000000794d */ /* 0x000fea0003800000 */
.L_x_1:
[----:B------:R-:W-:-:S00]  /*0160*/  BRA `(.L_x_1) ;  /* 0xfffffffc00fc7947 */ /* 0x000fc0000383ffff */
[----:B------:R-:W-:-:S00]  /*0170*/  NOP ;  /* 0x0000000000007918 */ /* 0x000fc00000000000 */
        /* <DEDUP_REMOVED lines=8> */
.L_x_2:


//--------------------- .nv.global.init           --------------------------
	.section	.nv.global.init,"aw",@progbits
.nv.global.init:
	.type		$str,@object
	.size		$str,(.L_0 - $str)
$str:
        /*0000*/ 	.byte	0x67, 0x70, 0x75, 0x2c, 0x20, 0x69, 0x3a, 0x20, 0x25, 0x64, 0x0a, 0x00
.L_0:


//--------------------- .nv.shared.reserved.0     --------------------------
	.section	.nv.shared.reserved.0,"aw",@nobits
	.weak		__nv_reservedSMEM_offset_0_alias
	.size		__nv_reservedSMEM_offset_0_alias, 0, 64
	.other		__nv_reservedSMEM_offset_0_alias,@"STO_CUDA_RESERVED_SHARED STV_DEFAULT"
__nv_reservedSMEM_offset_0_alias:
	.zero		0
	.zero		64


//--------------------- .nv.constant0._Z3gpui     --------------------------
	.section	.nv.constant0._Z3gpui,"a",@progbits
	.sectionflags	@""
	.align	4
.nv.constant0._Z3gpui:
	.zero		900


//--------------------- SYMBOLS --------------------------

	.type		.nv.reservedSmem.offset0,@object
	.size		.nv.reservedSmem.offset0,0x4
	.type		vprintf,@function
